//
// Generated by NVIDIA NVVM Compiler
//
// Compiler Build ID: CL-36424714
// Cuda compilation tools, release 13.0, V13.0.88
// Based on NVVM 20.0.0
//

.version 9.0
.target sm_100
.address_size 64

	// .globl	_Z19print_device_matrixPP6float2
.extern .func  (.param .b32 func_retval0) vprintf
(
	.param .b64 vprintf_param_0,
	.param .b64 vprintf_param_1
)
;
.global .align 1 .b8 $str[19] = {109, 97, 116, 114, 105, 120, 32, 111, 110, 32, 100, 101, 118, 105, 99, 101, 58, 10};
.global .align 1 .b8 $str$1[11] = {40, 37, 102, 44, 32, 37, 102, 41, 32, 32};
.global .align 1 .b8 $str$2[2] = {10};

.visible .entry _Z19print_device_matrixPP6float2(
	.param .u64 .ptr .align 1 _Z19print_device_matrixPP6float2_param_0
)
{
	.local .align 16 .b8 	__local_depot0[16];
	.reg .b64 	%SP;
	.reg .b64 	%SPL;
	.reg .b32 	%r<23>;
	.reg .b32 	%f<17>;
	.reg .b64 	%rd<19>;
	.reg .b64 	%fd<17>;

	mov.u64 	%SPL, __local_depot0;
	cvta.local.u64 	%SP, %SPL;
	ld.param.u64 	%rd1, [_Z19print_device_matrixPP6float2_param_0];
	cvta.to.global.u64 	%rd2, %rd1;
	add.u64 	%rd3, %SP, 0;
	add.u64 	%rd4, %SPL, 0;
	mov.u64 	%rd5, $str;
	cvta.global.u64 	%rd6, %rd5;
	{ // callseq 0, 0
	.param .b64 param0;
	st.param.b64 	[param0], %rd6;
	.param .b64 param1;
	st.param.b64 	[param1], 0;
	.param .b32 retval0;
	call.uni (retval0), 
	vprintf, 
	(
	param0, 
	param1
	);
	ld.param.b32 	%r1, [retval0];
	} // callseq 0
	ld.global.u64 	%rd7, [%rd2];
	ld.v2.f32 	{%f1, %f2}, [%rd7];
	cvt.f64.f32 	%fd1, %f1;
	cvt.f64.f32 	%fd2, %f2;
	st.local.v2.f64 	[%rd4], {%fd1, %fd2};
	mov.u64 	%rd8, $str$1;
	cvta.global.u64 	%rd9, %rd8;
	{ // callseq 1, 0
	.param .b64 param0;
	st.param.b64 	[param0], %rd9;
	.param .b64 param1;
	st.param.b64 	[param1], %rd3;
	.param .b32 retval0;
	call.uni (retval0), 
	vprintf, 
	(
	param0, 
	param1
	);
	ld.param.b32 	%r3, [retval0];
	} // callseq 1
	ld.global.u64 	%rd10, [%rd2];
	ld.v2.f32 	{%f3, %f4}, [%rd10+8];
	cvt.f64.f32 	%fd3, %f3;
	cvt.f64.f32 	%fd4, %f4;
	st.local.v2.f64 	[%rd4], {%fd3, %fd4};
	{ // callseq 2, 0
	.param .b64 param0;
	st.param.b64 	[param0], %rd9;
	.param .b64 param1;
	st.param.b64 	[param1], %rd3;
	.param .b32 retval0;
	call.uni (retval0), 
	vprintf, 
	(
	param0, 
	param1
	);
	ld.param.b32 	%r5, [retval0];
	} // callseq 2
	ld.global.u64 	%rd11, [%rd2];
	ld.v2.f32 	{%f5, %f6}, [%rd11+16];
	cvt.f64.f32 	%fd5, %f5;
	cvt.f64.f32 	%fd6, %f6;
	st.local.v2.f64 	[%rd4], {%fd5, %fd6};
	{ // callseq 3, 0
	.param .b64 param0;
	st.param.b64 	[param0], %rd9;
	.param .b64 param1;
	st.param.b64 	[param1], %rd3;
	.param .b32 retval0;
	call.uni (retval0), 
	vprintf, 
	(
	param0, 
	param1
	);
	ld.param.b32 	%r7, [retval0];
	} // callseq 3
	ld.global.u64 	%rd12, [%rd2];
	ld.v2.f32 	{%f7, %f8}, [%rd12+24];
	cvt.f64.f32 	%fd7, %f7;
	cvt.f64.f32 	%fd8, %f8;
	st.local.v2.f64 	[%rd4], {%fd7, %fd8};
	{ // callseq 4, 0
	.param .b64 param0;
	st.param.b64 	[param0], %rd9;
	.param .b64 param1;
	st.param.b64 	[param1], %rd3;
	.param .b32 retval0;
	call.uni (retval0), 
	vprintf, 
	(
	param0, 
	param1
	);
	ld.param.b32 	%r9, [retval0];
	} // callseq 4
	mov.u64 	%rd13, $str$2;
	cvta.global.u64 	%rd14, %rd13;
	{ // callseq 5, 0
	.param .b64 param0;
	st.param.b64 	[param0], %rd14;
	.param .b64 param1;
	st.param.b64 	[param1], 0;
	.param .b32 retval0;
	call.uni (retval0), 
	vprintf, 
	(
	param0, 
	param1
	);
	ld.param.b32 	%r11, [retval0];
	} // callseq 5
	ld.global.u64 	%rd15, [%rd2+8];
	ld.v2.f32 	{%f9, %f10}, [%rd15];
	cvt.f64.f32 	%fd9, %f9;
	cvt.f64.f32 	%fd10, %f10;
	st.local.v2.f64 	[%rd4], {%fd9, %fd10};
	{ // callseq 6, 0
	.param .b64 param0;
	st.param.b64 	[param0], %rd9;
	.param .b64 param1;
	st.param.b64 	[param1], %rd3;
	.param .b32 retval0;
	call.uni (retval0), 
	vprintf, 
	(
	param0, 
	param1
	);
	ld.param.b32 	%r13, [retval0];
	} // callseq 6
	ld.global.u64 	%rd16, [%rd2+8];
	ld.v2.f32 	{%f11, %f12}, [%rd16+8];
	cvt.f64.f32 	%fd11, %f11;
	cvt.f64.f32 	%fd12, %f12;
	st.local.v2.f64 	[%rd4], {%fd11, %fd12};
	{ // callseq 7, 0
	.param .b64 param0;
	st.param.b64 	[param0], %rd9;
	.param .b64 param1;
	st.param.b64 	[param1], %rd3;
	.param .b32 retval0;
	call.uni (retval0), 
	vprintf, 
	(
	param0, 
	param1
	);
	ld.param.b32 	%r15, [retval0];
	} // callseq 7
	ld.global.u64 	%rd17, [%rd2+8];
	ld.v2.f32 	{%f13, %f14}, [%rd17+16];
	cvt.f64.f32 	%fd13, %f13;
	cvt.f64.f32 	%fd14, %f14;
	st.local.v2.f64 	[%rd4], {%fd13, %fd14};
	{ // callseq 8, 0
	.param .b64 param0;
	st.param.b64 	[param0], %rd9;
	.param .b64 param1;
	st.param.b64 	[param1], %rd3;
	.param .b32 retval0;
	call.uni (retval0), 
	vprintf, 
	(
	param0, 
	param1
	);
	ld.param.b32 	%r17, [retval0];
	} // callseq 8
	ld.global.u64 	%rd18, [%rd2+8];
	ld.v2.f32 	{%f15, %f16}, [%rd18+24];
	cvt.f64.f32 	%fd15, %f15;
	cvt.f64.f32 	%fd16, %f16;
	st.local.v2.f64 	[%rd4], {%fd15, %fd16};
	{ // callseq 9, 0
	.param .b64 param0;
	st.param.b64 	[param0], %rd9;
	.param .b64 param1;
	st.param.b64 	[param1], %rd3;
	.param .b32 retval0;
	call.uni (retval0), 
	vprintf, 
	(
	param0, 
	param1
	);
	ld.param.b32 	%r19, [retval0];
	} // callseq 9
	{ // callseq 10, 0
	.param .b64 param0;
	st.param.b64 	[param0], %rd14;
	.param .b64 param1;
	st.param.b64 	[param1], 0;
	.param .b32 retval0;
	call.uni (retval0), 
	vprintf, 
	(
	param0, 
	param1
	);
	ld.param.b32 	%r21, [retval0];
	} // callseq 10
	ret;

}


// ===== COMPILED SASS (sm_100) =====

	.target	sm_100

	.elftype	@"ET_EXEC"


//--------------------- .note.nv.tkinfo           --------------------------
	.section	.note.nv.tkinfo,"",@"SHT_NOTE"
	.sectionflags	@"SHF_NOTE_NV_TKINFO"
	.tkinfo
        /*0018*/ 	.word	0x00000002
        /*0030*/ 	.string	""
        /*0030*/ 	.string	"ptxas"
        /*0030*/ 	.string	"Cuda compilation tools, release 13.0, V13.0.88"
        /*0030*/ 	.string	"Build cuda_13.0.r13.0/compiler.36424714_0"
        /*0030*/ 	.string	"-arch sm_100 -m 64 "



//--------------------- .note.nv.cuinfo           --------------------------
	.section	.note.nv.cuinfo,"",@"SHT_NOTE"
	.sectionflags	@"SHF_NOTE_NV_CUINFO"
        /*0018*/ 	.short	0x0002
        /*001a*/ 	.short	0x0064
        /*001c*/ 	.short	0x0082
	.zero		2


//--------------------- .nv.info                  --------------------------
	.section	.nv.info,"",@"SHT_CUDA_INFO"
	.align	4


	//----- nvinfo : EIATTR_REGCOUNT
	.align		4
        /*0000*/ 	.byte	0x04, 0x2f
        /*0002*/ 	.short	(.L_4 - .L_3)
	.align		4
.L_3:
        /*0004*/ 	.word	index@(_Z19print_device_matrixPP6float2)
        /*0008*/ 	.word	0x00000018


	//----- nvinfo : EIATTR_FRAME_SIZE
	.align		4
.L_4:
        /*000c*/ 	.byte	0x04, 0x11
        /*000e*/ 	.short	(.L_6 - .L_5)
	.align		4
.L_5:
        /*0010*/ 	.word	index@(_Z19print_device_matrixPP6float2)
        /*0014*/ 	.word	0x00000010


	//----- nvinfo : EIATTR_MIN_STACK_SIZE
	.align		4
.L_6:
        /*0018*/ 	.byte	0x04, 0x12
        /*001a*/ 	.short	(.L_8 - .L_7)
	.align		4
.L_7:
        /*001c*/ 	.word	index@(_Z19print_device_matrixPP6float2)
        /*0020*/ 	.word	0x00000010
.L_8:


//--------------------- .nv.compat                --------------------------
	.section	.nv.compat,"",@"SHT_CUDA_COMPAT_INFO"
	.align	4
        /*0000*/ 	.byte	0x02, 0x09, 0x00, 0x00, 0x02, 0x02, 0x01, 0x00, 0x02, 0x05, 0x05, 0x00, 0x03, 0x07, 0x01, 0x01
        /*0010*/ 	.byte	0x02, 0x03, 0x00, 0x00, 0x02, 0x06, 0x01, 0x00, 0x04, 0x0b, 0x08, 0x00, 0x09, 0x00, 0x00, 0x00
        /*0020*/ 	.byte	0x00, 0x00, 0x00, 0x00


//--------------------- .nv.info._Z19print_device_matrixPP6float2 --------------------------
	.section	.nv.info._Z19print_device_matrixPP6float2,"",@"SHT_CUDA_INFO"
	.sectionflags	@""
	.align	4


	//----- nvinfo : EIATTR_CUDA_API_VERSION
	.align		4
        /*0000*/ 	.byte	0x04, 0x37
        /*0002*/ 	.short	(.L_10 - .L_9)
.L_9:
        /*0004*/ 	.word	0x00000082


	//----- nvinfo : EIATTR_KPARAM_INFO
	.align		4
.L_10:
        /*0008*/ 	.byte	0x04, 0x17
        /*000a*/ 	.short	(.L_12 - .L_11)
.L_11:
        /*000c*/ 	.word	0x00000000
        /*0010*/ 	.short	0x0000
        /*0012*/ 	.short	0x0000
        /*0014*/ 	.byte	0x00, 0xf5, 0x21, 0x00


	//----- nvinfo : EIATTR_SPARSE_MMA_MASK
	.align		4
.L_12:
        /*0018*/ 	.byte	0x03, 0x50
        /*001a*/ 	.short	0x0000


	//----- nvinfo : EIATTR_MAXREG_COUNT
	.align		4
        /*001c*/ 	.byte	0x03, 0x1b
        /*001e*/ 	.short	0x00ff


	//----- nvinfo : EIATTR_EXTERNS
	.align		4
        /*0020*/ 	.byte	0x04, 0x0f
        /*0022*/ 	.short	(.L_14 - .L_13)


	//   ....[0]....
	.align		4
.L_13:
        /*0024*/ 	.word	index@(vprintf)


	//----- nvinfo : EIATTR_MERCURY_ISA_VERSION
	.align		4
.L_14:
        /*0028*/ 	.byte	0x03, 0x5f
        /*002a*/ 	.short	0x0101


	//----- nvinfo : EIATTR_VRC_CTA_INIT_COUNT
	.align		4
        /*002c*/ 	.byte	0x02, 0x4a
	.zero		1
	.zero		1


	//----- nvinfo : EIATTR_SYSCALL_OFFSETS
	.align		4
        /*0030*/ 	.byte	0x04, 0x46
        /*0032*/ 	.short	(.L_16 - .L_15)


	//   ....[0]....
.L_15:
        /*0034*/ 	.word	0x000000e0


	//   ....[1]....
        /*0038*/ 	.word	0x000001c0


	//   ....[2]....
        /*003c*/ 	.word	0x000002a0


	//   ....[3]....
        /*0040*/ 	.word	0x00000380


	//   ....[4]....
        /*0044*/ 	.word	0x00000460


	//   ....[5]....
        /*0048*/ 	.word	0x000004d0


	//   ....[6]....
        /*004c*/ 	.word	0x000005b0


	//   ....[7]....
        /*0050*/ 	.word	0x00000690


	//   ....[8]....
        /*0054*/ 	.word	0x00000770


	//   ....[9]....
        /*0058*/ 	.word	0x00000850


	//   ....[10]....
        /*005c*/ 	.word	0x000008c0


	//----- nvinfo : EIATTR_EXIT_INSTR_OFFSETS
	.align		4
.L_16:
        /*0060*/ 	.byte	0x04, 0x1c
        /*0062*/ 	.short	(.L_18 - .L_17)


	//   ....[0]....
.L_17:
        /*0064*/ 	.word	0x000008d0


	//----- nvinfo : EIATTR_CBANK_PARAM_SIZE
	.align		4
.L_18:
        /*0068*/ 	.byte	0x03, 0x19
        /*006a*/ 	.short	0x0008


	//----- nvinfo : EIATTR_PARAM_CBANK
	.align		4
        /*006c*/ 	.byte	0x04, 0x0a
        /*006e*/ 	.short	(.L_20 - .L_19)
	.align		4
.L_19:
        /*0070*/ 	.word	index@(.nv.constant0._Z19print_device_matrixPP6float2)
        /*0074*/ 	.short	0x0380
        /*0076*/ 	.short	0x0008


	//----- nvinfo : EIATTR_SW_WAR
	.align		4
.L_20:
        /*0078*/ 	.byte	0x04, 0x36
        /*007a*/ 	.short	(.L_22 - .L_21)
.L_21:
        /*007c*/ 	.word	0x00000008
.L_22:


//--------------------- .nv.callgraph             --------------------------
	.section	.nv.callgraph,"",@"SHT_CUDA_CALLGRAPH"
	.align	4
	.sectionentsize	8
	.align		4
        /*0000*/ 	.word	0x00000000
	.align		4
        /*0004*/ 	.word	0xffffffff
	.align		4
        /*0008*/ 	.word	index@(_Z19print_device_matrixPP6float2)
	.align		4
        /*000c*/ 	.word	index@(vprintf)
	.align		4
        /*0010*/ 	.word	0x00000000
	.align		4
        /*0014*/ 	.word	0xfffffffe
	.align		4
        /*0018*/ 	.word	0x00000000
	.align		4
        /*001c*/ 	.word	0xfffffffd
	.align		4
        /*0020*/ 	.word	0x00000000
	.align		4
        /*0024*/ 	.word	0xfffffffc


//--------------------- .nv.constant4             --------------------------
	.section	.nv.constant4,"a",@progbits
	.align	8
	.align		8
.nv.constant4:
        /*0000*/ 	.dword	vprintf
	.align		8
        /*0008*/ 	.dword	$str
	.align		8
        /*0010*/ 	.dword	$str$1
	.align		8
        /*0018*/ 	.dword	$str$2


//--------------------- .text._Z19print_device_matrixPP6float2 --------------------------
	.section	.text._Z19print_device_matrixPP6float2,"ax",@progbits
	.align	128
        .global         _Z19print_device_matrixPP6float2
        .type           _Z19print_device_matrixPP6float2,@function
        .size           _Z19print_device_matrixPP6float2,(.L_x_12 - _Z19print_device_matrixPP6float2)
        .other          _Z19print_device_matrixPP6float2,@"STO_CUDA_ENTRY STV_DEFAULT"
_Z19print_device_matrixPP6float2:
.text._Z19print_device_matrixPP6float2:
[----:B------:R-:W0:Y:S01]  /*0000*/  LDC R1, c[0x0][0x37c] ;  /* 0x0000df00ff017b82 */ /* 0x000e220000000800 */
[----:B------:R-:W-:Y:S01]  /*0010*/  MOV R2, 0x0 ;  /* 0x0000000000027802 */ /* 0x000fe20000000f00 */
[----:B------:R-:W1:Y:S01]  /*0020*/  LDCU UR4, c[0x0][0x2f8] ;  /* 0x00005f00ff0477ac */ /* 0x000e620008000800 */
[----:B0-----:R-:W-:Y:S01]  /*0030*/  VIADD R1, R1, 0xfffffff0 ;  /* 0xfffffff001017836 */ /* 0x001fe20000000000 */
[----:B------:R-:W-:-:S04]  /*0040*/  CS2R R6, SRZ ;  /* 0x0000000000067805 */ /* 0x000fc8000001ff00 */
[----:B------:R0:W2:Y:S01]  /*0050*/  LDC.64 R8, c[0x4][R2] ;  /* 0x0100000002087b82 */ /* 0x0000a20000000a00 */
[----:B------:R-:W3:Y:S01]  /*0060*/  LDCU.64 UR6, c[0x4][0x8] ;  /* 0x01000100ff0677ac */ /* 0x000ee20008000a00 */
[----:B------:R-:W4:Y:S01]  /*0070*/  LDCU UR5, c[0x0][0x2fc] ;  /* 0x00005f80ff0577ac */ /* 0x000f220008000800 */
[----:B------:R-:W0:Y:S01]  /*0080*/  LDCU.64 UR36, c[0x0][0x358] ;  /* 0x00006b00ff2477ac */ /* 0x000e220008000a00 */
[----:B-1----:R-:W-:Y:S01]  /*0090*/  IADD3 R16, P0, PT, R1, UR4, RZ ;  /* 0x0000000401107c10 */ /* 0x002fe2000ff1e0ff */
[----:B---3--:R-:W-:Y:S02]  /*00a0*/  IMAD.U32 R4, RZ, RZ, UR6 ;  /* 0x00000006ff047e24 */ /* 0x008fe4000f8e00ff */
[----:B------:R-:W-:Y:S01]  /*00b0*/  IMAD.U32 R5, RZ, RZ, UR7 ;  /* 0x00000007ff057e24 */ /* 0x000fe2000f8e00ff */
[----:B0---4-:R-:W-:-:S09]  /*00c0*/  IADD3.X R17, PT, PT, RZ, UR5, RZ, P0, !PT ;  /* 0x00000005ff117c10 */ /* 0x011fd200087fe4ff */
[----:B------:R-:W-:-:S07]  /*00d0*/  LEPC R20, `(.L_x_0) ;  /* 0x000000001014794e */ /* 0x000fce0000000000 */
[----:B--2---:R-:W-:Y:S05]  /*00e0*/  CALL.ABS.NOINC R8 ;  /* 0x0000000008007343 */ /* 0x004fea0003c00000 */
.L_x_0:
[----:B------:R-:W0:Y:S01]  /*00f0*/  LDC.64 R8, c[0x0][0x380] ;  /* 0x0000e000ff087b82 */ /* 0x000e220000000a00 */
[----:B------:R-:W1:Y:S01]  /*0100*/  LDCU.64 UR4, c[0x4][0x10] ;  /* 0x01000200ff0477ac */ /* 0x000e620008000a00 */
[----:B0-----:R-:W2:Y:S04]  /*0110*/  LDG.E.64 R8, desc[UR36][R8.64] ;  /* 0x0000002408087981 */ /* 0x001ea8000c1e1b00 */
[----:B--2---:R-:W2:Y:S02]  /*0120*/  LD.E.64 R10, desc[UR36][R8.64] ;  /* 0x00000024080a7980 */ /* 0x004ea4000c101b00 */
[----:B------:R0:W3:Y:S01]  /*0130*/  LDC.64 R18, c[0x4][R2] ;  /* 0x0100000002127b82 */ /* 0x0000e20000000a00 */
[----:B-1----:R-:W-:Y:S01]  /*0140*/  IMAD.U32 R4, RZ, RZ, UR4 ;  /* 0x00000004ff047e24 */ /* 0x002fe2000f8e00ff */
[----:B------:R-:W-:Y:S01]  /*0150*/  MOV R6, R16 ;  /* 0x0000001000067202 */ /* 0x000fe20000000f00 */
[----:B------:R-:W-:-:S02]  /*0160*/  IMAD.U32 R5, RZ, RZ, UR5 ;  /* 0x00000005ff057e24 */ /* 0x000fc4000f8e00ff */
[----:B------:R-:W-:Y:S01]  /*0170*/  IMAD.MOV.U32 R7, RZ, RZ, R17 ;  /* 0x000000ffff077224 */ /* 0x000fe200078e0011 */
[----:B--2---:R-:W-:Y:S08]  /*0180*/  F2F.F64.F32 R12, R10 ;  /* 0x0000000a000c7310 */ /* 0x004ff00000201800 */
[----:B------:R-:W1:Y:S02]  /*0190*/  F2F.F64.F32 R14, R11 ;  /* 0x0000000b000e7310 */ /* 0x000e640000201800 */
[----:B-1-3--:R0:W-:Y:S02]  /*01a0*/  STL.128 [R1], R12 ;  /* 0x0000000c01007387 */ /* 0x00a1e40000100c00 */
[----:B------:R-:W-:-:S07]  /*01b0*/  LEPC R20, `(.L_x_1) ;  /* 0x000000001014794e */ /* 0x000fce0000000000 */
[----:B0-----:R-:W-:Y:S05]  /*01c0*/  CALL.ABS.NOINC R18 ;  /* 0x0000000012007343 */ /* 0x001fea0003c00000 */
.L_x_1:
[----:B------:R-:W0:Y:S01]  /*01d0*/  LDC.64 R10, c[0x0][0x380] ;  /* 0x0000e000ff0a7b82 */ /* 0x000e220000000a00 */
[----:B------:R-:W1:Y:S01]  /*01e0*/  LDCU.64 UR4, c[0x4][0x10] ;  /* 0x01000200ff0477ac */ /* 0x000e620008000a00 */
[----:B0-----:R-:W2:Y:S04]  /*01f0*/  LDG.E.64 R8, desc[UR36][R10.64] ;  /* 0x000000240a087981 */ /* 0x001ea8000c1e1b00 */
[----:B--2---:R-:W2:Y:S02]  /*0200*/  LD.E.64 R8, desc[UR36][R8.64+0x8] ;  /* 0x0000082408087980 */ /* 0x004ea4000c101b00 */
[----:B------:R0:W3:Y:S01]  /*0210*/  LDC.64 R18, c[0x4][R2] ;  /* 0x0100000002127b82 */ /* 0x0000e20000000a00 */
[----:B-1----:R-:W-:Y:S01]  /*0220*/  IMAD.U32 R4, RZ, RZ, UR4 ;  /* 0x00000004ff047e24 */ /* 0x002fe2000f8e00ff */
[----:B------:R-:W-:Y:S01]  /*0230*/  MOV R5, UR5 ;  /* 0x0000000500057c02 */ /* 0x000fe20008000f00 */
[----:B------:R-:W-:-:S02]  /*0240*/  IMAD.MOV.U32 R6, RZ, RZ, R16 ;  /* 0x000000ffff067224 */ /* 0x000fc400078e0010 */
[----:B------:R-:W-:Y:S01]  /*0250*/  IMAD.MOV.U32 R7, RZ, RZ, R17 ;  /* 0x000000ffff077224 */ /* 0x000fe200078e0011 */
[----:B--2---:R-:W-:Y:S08]  /*0260*/  F2F.F64.F32 R12, R8 ;  /* 0x00000008000c7310 */ /* 0x004ff00000201800 */
[----:B------:R-:W1:Y:S02]  /*0270*/  F2F.F64.F32 R14, R9 ;  /* 0x00000009000e7310 */ /* 0x000e640000201800 */
[----:B-1-3--:R0:W-:Y:S02]  /*0280*/  STL.128 [R1], R12 ;  /* 0x0000000c01007387 */ /* 0x00a1e40000100c00 */
[----:B------:R-:W-:-:S07]  /*0290*/  LEPC R20, `(.L_x_2) ;  /* 0x000000001014794e */ /* 0x000fce0000000000 */
[----:B0-----:R-:W-:Y:S05]  /*02a0*/  CALL.ABS.NOINC R18 ;  /* 0x0000000012007343 */ /* 0x001fea0003c00000 */
.L_x_2:
[----:B------:R-:W0:Y:S01]  /*02b0*/  LDC.64 R10, c[0x0][0x380] ;  /* 0x0000e000ff0a7b82 */ /* 0x000e220000000a00 */
[----:B------:R-:W1:Y:S01]  /*02c0*/  LDCU.64 UR4, c[0x4][0x10] ;  /* 0x01000200ff0477ac */ /* 0x000e620008000a00 */
[----:B0-----:R-:W2:Y:S04]  /*02d0*/  LDG.E.64 R8, desc[UR36][R10.64] ;  /* 0x000000240a087981 */ /* 0x001ea8000c1e1b00 */
[----:B--2---:R-:W2:Y:S02]  /*02e0*/  LD.E.64 R8, desc[UR36][R8.64+0x10] ;  /* 0x0000102408087980 */ /* 0x004ea4000c101b00 */
[----:B------:R0:W3:Y:S01]  /*02f0*/  LDC.64 R18, c[0x4][R2] ;  /* 0x0100000002127b82 */ /* 0x0000e20000000a00 */
[----:B-1----:R-:W-:Y:S01]  /*0300*/  MOV R4, UR4 ;  /* 0x0000000400047c02 */ /* 0x002fe20008000f00 */
[----:B------:R-:W-:Y:S01]  /*0310*/  IMAD.U32 R5, RZ, RZ, UR5 ;  /* 0x00000005ff057e24 */ /* 0x000fe2000f8e00ff */
[----:B------:R-:W-:Y:S01]  /*0320*/  MOV R7, R17 ;  /* 0x0000001100077202 */ /* 0x000fe20000000f00 */
[----:B------:R-:W-:Y:S01]  /*0330*/  IMAD.MOV.U32 R6, RZ, RZ, R16 ;  /* 0x000000ffff067224 */ /* 0x000fe200078e0010 */
[----:B--2---:R-:W-:Y:S08]  /*0340*/  F2F.F64.F32 R12, R8 ;  /* 0x00000008000c7310 */ /* 0x004ff00000201800 */
[----:B------:R-:W1:Y:S02]  /*0350*/  F2F.F64.F32 R14, R9 ;  /* 0x00000009000e7310 */ /* 0x000e640000201800 */
[----:B-1-3--:R0:W-:Y:S02]  /*0360*/  STL.128 [R1], R12 ;  /* 0x0000000c01007387 */ /* 0x00a1e40000100c00 */
[----:B------:R-:W-:-:S07]  /*0370*/  LEPC R20, `(.L_x_3) ;  /* 0x000000001014794e */ /* 0x000fce0000000000 */
[----:B0-----:R-:W-:Y:S05]  /*0380*/  CALL.ABS.NOINC R18 ;  /* 0x0000000012007343 */ /* 0x001fea0003c00000 */
.L_x_3:
        /* <DEDUP_REMOVED lines=14> */
.L_x_4:
[----:B------:R0:W1:Y:S01]  /*0470*/  LDC.64 R8, c[0x4][R2] ;  /* 0x0100000002087b82 */ /* 0x0000620000000a00 */
[----:B------:R-:W2:Y:S01]  /*0480*/  LDCU.64 UR4, c[0x4][0x18] ;  /* 0x01000300ff0477ac */ /* 0x000ea20008000a00 */
[----:B------:R-:W-:Y:S01]  /*0490*/  CS2R R6, SRZ ;  /* 0x0000000000067805 */ /* 0x000fe2000001ff00 */
[----:B--2---:R-:W-:Y:S01]  /*04a0*/  IMAD.U32 R4, RZ, RZ, UR4 ;  /* 0x00000004ff047e24 */ /* 0x004fe2000f8e00ff */
[----:B0-----:R-:W-:-:S07]  /*04b0*/  MOV R5, UR5 ;  /* 0x0000000500057c02 */ /* 0x001fce0008000f00 */
[----:B------:R-:W-:-:S07]  /*04c0*/  LEPC R20, `(.L_x_5) ;  /* 0x000000001014794e */ /* 0x000fce0000000000 */
[----:B-1----:R-:W-:Y:S05]  /*04d0*/  CALL.ABS.NOINC R8 ;  /* 0x0000000008007343 */ /* 0x002fea0003c00000 */
.L_x_5:
        /* <DEDUP_REMOVED lines=14> */
.L_x_6:
        /* <DEDUP_REMOVED lines=14> */
.L_x_7:
        /* <DEDUP_REMOVED lines=14> */
.L_x_8:
        /* <DEDUP_REMOVED lines=14> */
.L_x_9:
[----:B------:R-:W0:Y:S01]  /*0860*/  LDC.64 R2, c[0x4][R2] ;  /* 0x0100000002027b82 */ /* 0x000e220000000a00 */
[----:B------:R-:W1:Y:S01]  /*0870*/  LDCU.64 UR4, c[0x4][0x18] ;  /* 0x01000300ff0477ac */ /* 0x000e620008000a00 */
[----:B------:R-:W-:Y:S01]  /*0880*/  CS2R R6, SRZ ;  /* 0x0000000000067805 */ /* 0x000fe2000001ff00 */
[----:B-1----:R-:W-:Y:S01]  /*0890*/  IMAD.U32 R4, RZ, RZ, UR4 ;  /* 0x00000004ff047e24 */ /* 0x002fe2000f8e00ff */
[----:B------:R-:W-:-:S07]  /*08a0*/  MOV R5, UR5 ;  /* 0x0000000500057c02 */ /* 0x000fce0008000f00 */
[----:B------:R-:W-:-:S07]  /*08b0*/  LEPC R20, `(.L_x_10) ;  /* 0x000000001014794e */ /* 0x000fce0000000000 */
[----:B0-----:R-:W-:Y:S05]  /*08c0*/  CALL.ABS.NOINC R2 ;  /* 0x0000000002007343 */ /* 0x001fea0003c00000 */
.L_x_10:
[----:B------:R-:W-:Y:S05]  /*08d0*/  EXIT ;  /* 0x000000000000794d */ /* 0x000fea0003800000 */
.L_x_11:
[----:B------:R-:W-:-:S00]  /*08e0*/  BRA `(.L_x_11) ;  /* 0xfffffffc00fc7947 */ /* 0x000fc0000383ffff */
[----:B------:R-:W-:-:S00]  /*08f0*/  NOP ;  /* 0x0000000000007918 */ /* 0x000fc00000000000 */
        /* <DEDUP_REMOVED lines=8> */
.L_x_12:


//--------------------- .nv.global.init           --------------------------
	.section	.nv.global.init,"aw",@progbits
.nv.global.init:
	.type		$str$2,@object
	.size		$str$2,($str$1 - $str$2)
$str$2:
        /*0000*/ 	.byte	0x0a, 0x00
	.type		$str$1,@object
	.size		$str$1,($str - $str$1)
$str$1:
        /*0002*/ 	.byte	0x28, 0x25, 0x66, 0x2c, 0x20, 0x25, 0x66, 0x29, 0x20, 0x20, 0x00
	.type		$str,@object
	.size		$str,(.L_0 - $str)
$str:
        /*000d*/ 	.byte	0x6d, 0x61, 0x74, 0x72, 0x69, 0x78, 0x20, 0x6f, 0x6e, 0x20, 0x64, 0x65, 0x76, 0x69, 0x63, 0x65
        /*001d*/ 	.byte	0x3a, 0x0a, 0x00
.L_0:


//--------------------- .nv.shared.reserved.0     --------------------------
	.section	.nv.shared.reserved.0,"aw",@nobits
	.weak		__nv_reservedSMEM_offset_0_alias
	.size		__nv_reservedSMEM_offset_0_alias, 0, 64
	.other		__nv_reservedSMEM_offset_0_alias,@"STO_CUDA_RESERVED_SHARED STV_DEFAULT"
__nv_reservedSMEM_offset_0_alias:
	.zero		0
	.zero		64


//--------------------- .nv.constant0._Z19print_device_matrixPP6float2 --------------------------
	.section	.nv.constant0._Z19print_device_matrixPP6float2,"a",@progbits
	.sectionflags	@""
	.align	4
.nv.constant0._Z19print_device_matrixPP6float2:
	.zero		904


//--------------------- SYMBOLS --------------------------

	.type		.nv.reservedSmem.offset0,@object
	.size		.nv.reservedSmem.offset0,0x4
	.type		vprintf,@function
